	.headerflags	@"EF_CUDA_TEXMODE_UNIFIED EF_CUDA_64BIT_ADDRESS EF_CUDA_ACCELERATORS EF_CUDA_SM90 EF_CUDA_VIRTUAL_SM(EF_CUDA_SM90)"
	.elftype	@"ET_EXEC"


//--------------------- .nv.info                  --------------------------
	.section	.nv.info,"",@"SHT_CUDA_INFO"
	.align	4


	//----- nvinfo : EIATTR_REGCOUNT
	.align		4
        /*0000*/ 	.byte	0x04, 0x2f
        /*0002*/ 	.short	(.L_3 - .L_2)
	.align		4
.L_2:
        /*0004*/ 	.word	index@(triton_poi_fused__native_batch_norm_legit_no_training_reflection_pad2d_relu_43)
        /*0008*/ 	.word	0x00000030


	//----- nvinfo : EIATTR_MIN_STACK_SIZE
	.align		4
.L_3:
        /*000c*/ 	.byte	0x04, 0x12
        /*000e*/ 	.short	(.L_5 - .L_4)
	.align		4
.L_4:
        /*0010*/ 	.word	index@(triton_poi_fused__native_batch_norm_legit_no_training_reflection_pad2d_relu_43)
        /*0014*/ 	.word	0x00000000


	//----- nvinfo : EIATTR_FRAME_SIZE
	.align		4
.L_5:
        /*0018*/ 	.byte	0x04, 0x11
        /*001a*/ 	.short	(.L_7 - .L_6)
	.align		4
.L_6:
        /*001c*/ 	.word	index@(triton_poi_fused__native_batch_norm_legit_no_training_reflection_pad2d_relu_43)
        /*0020*/ 	.word	0x00000000


	//----- nvinfo : EIATTR_MIN_STACK_SIZE
	.align		4
.L_7:
        /*0024*/ 	.byte	0x04, 0x12
        /*0026*/ 	.short	(.L_9 - .L_8)
	.align		4
.L_8:
        /*0028*/ 	.word	index@(triton_poi_fused__native_batch_norm_legit_no_training_reflection_pad2d_relu_43)
        /*002c*/ 	.word	0x00000000
.L_9:


//--------------------- .nv.info.triton_poi_fused__native_batch_norm_legit_no_training_reflection_pad2d_relu_43 --------------------------
	.section	.nv.info.triton_poi_fused__native_batch_norm_legit_no_training_reflection_pad2d_relu_43,"",@"SHT_CUDA_INFO"
	.sectionflags	@""
	.align	4


	//----- nvinfo : EIATTR_CUDA_API_VERSION
	.align		4
        /*0000*/ 	.byte	0x04, 0x37
        /*0002*/ 	.short	(.L_11 - .L_10)
.L_10:
        /*0004*/ 	.word	0x0000007c


	//----- nvinfo : EIATTR_KPARAM_INFO
	.align		4
.L_11:
        /*0008*/ 	.byte	0x04, 0x17
        /*000a*/ 	.short	(.L_13 - .L_12)
.L_12:
        /*000c*/ 	.word	0x00000000
        /*0010*/ 	.short	0x0006
        /*0012*/ 	.short	0x0030
        /*0014*/ 	.byte	0x00, 0xf0, 0x11, 0x00


	//----- nvinfo : EIATTR_KPARAM_INFO
	.align		4
.L_13:
        /*0018*/ 	.byte	0x04, 0x17
        /*001a*/ 	.short	(.L_15 - .L_14)
.L_14:
        /*001c*/ 	.word	0x00000000
        /*0020*/ 	.short	0x0005
        /*0022*/ 	.short	0x0028
        /*0024*/ 	.byte	0x00, 0xf4, 0x21, 0x00


	//----- nvinfo : EIATTR_KPARAM_INFO
	.align		4
.L_15:
        /*0028*/ 	.byte	0x04, 0x17
        /*002a*/ 	.short	(.L_17 - .L_16)
.L_16:
        /*002c*/ 	.word	0x00000000
        /*0030*/ 	.short	0x0004
        /*0032*/ 	.short	0x0020
        /*0034*/ 	.byte	0x00, 0xf4, 0x21, 0x00


	//----- nvinfo : EIATTR_KPARAM_INFO
	.align		4
.L_17:
        /*0038*/ 	.byte	0x04, 0x17
        /*003a*/ 	.short	(.L_19 - .L_18)
.L_18:
        /*003c*/ 	.word	0x00000000
        /*0040*/ 	.short	0x0003
        /*0042*/ 	.short	0x0018
        /*0044*/ 	.byte	0x00, 0xf4, 0x21, 0x00


	//----- nvinfo : EIATTR_KPARAM_INFO
	.align		4
.L_19:
        /*0048*/ 	.byte	0x04, 0x17
        /*004a*/ 	.short	(.L_21 - .L_20)
.L_20:
        /*004c*/ 	.word	0x00000000
        /*0050*/ 	.short	0x0002
        /*0052*/ 	.short	0x0010
        /*0054*/ 	.byte	0x00, 0xf4, 0x21, 0x00


	//----- nvinfo : EIATTR_KPARAM_INFO
	.align		4
.L_21:
        /*0058*/ 	.byte	0x04, 0x17
        /*005a*/ 	.short	(.L_23 - .L_22)
.L_22:
        /*005c*/ 	.word	0x00000000
        /*0060*/ 	.short	0x0001
        /*0062*/ 	.short	0x0008
        /*0064*/ 	.byte	0x00, 0xf4, 0x21, 0x00


	//----- nvinfo : EIATTR_KPARAM_INFO
	.align		4
.L_23:
        /*0068*/ 	.byte	0x04, 0x17
        /*006a*/ 	.short	(.L_25 - .L_24)
.L_24:
        /*006c*/ 	.word	0x00000000
        /*0070*/ 	.short	0x0000
        /*0072*/ 	.short	0x0000
        /*0074*/ 	.byte	0x00, 0xf4, 0x21, 0x00


	//----- nvinfo : EIATTR_SPARSE_MMA_MASK
	.align		4
.L_25:
        /*0078*/ 	.byte	0x03, 0x50
        /*007a*/ 	.short	0x0000


	//----- nvinfo : EIATTR_MAXREG_COUNT
	.align		4
        /*007c*/ 	.byte	0x03, 0x1b
        /*007e*/ 	.short	0x00ff


	//----- nvinfo : EIATTR_EXIT_INSTR_OFFSETS
	.align		4
        /*0080*/ 	.byte	0x04, 0x1c
        /*0082*/ 	.short	(.L_27 - .L_26)


	//   ....[0]....
.L_26:
        /*0084*/ 	.word	0x00001760


	//   ....[1]....
        /*0088*/ 	.word	0x00001780


	//----- nvinfo : EIATTR_REQNTID
	.align		4
.L_27:
        /*008c*/ 	.byte	0x04, 0x10
        /*008e*/ 	.short	(.L_29 - .L_28)
.L_28:
        /*0090*/ 	.word	0x00000080
        /*0094*/ 	.word	0x00000001
        /*0098*/ 	.word	0x00000001


	//----- nvinfo : EIATTR_CBANK_PARAM_SIZE
	.align		4
.L_29:
        /*009c*/ 	.byte	0x03, 0x19
        /*009e*/ 	.short	0x0034


	//----- nvinfo : EIATTR_PARAM_CBANK
	.align		4
        /*00a0*/ 	.byte	0x04, 0x0a
        /*00a2*/ 	.short	(.L_31 - .L_30)
	.align		4
.L_30:
        /*00a4*/ 	.word	index@(.nv.constant0.triton_poi_fused__native_batch_norm_legit_no_training_reflection_pad2d_relu_43)
        /*00a8*/ 	.short	0x0210
        /*00aa*/ 	.short	0x0034


	//----- nvinfo : EIATTR_SW_WAR
	.align		4
.L_31:
        /*00ac*/ 	.byte	0x04, 0x36
        /*00ae*/ 	.short	(.L_33 - .L_32)
.L_32:
        /*00b0*/ 	.word	0x00000008
.L_33:


//--------------------- .nv.callgraph             --------------------------
	.section	.nv.callgraph,"",@"SHT_CUDA_CALLGRAPH"
	.align	4
	.sectionentsize	8
	.align		4
        /*0000*/ 	.word	0x00000000
	.align		4
        /*0004*/ 	.word	0xffffffff
	.align		4
        /*0008*/ 	.word	0x00000000
	.align		4
        /*000c*/ 	.word	0xfffffffe
	.align		4
        /*0010*/ 	.word	0x00000000
	.align		4
        /*0014*/ 	.word	0xfffffffd
	.align		4
        /*0018*/ 	.word	0x00000000
	.align		4
        /*001c*/ 	.word	0xfffffffc


//--------------------- .nv.constant4             --------------------------
	.section	.nv.constant4,"a",@progbits
	.align	8
	.align		8
.nv.constant4:
        /*0000*/ 	.dword	_$_str
	.align		8
        /*0008*/ 	.dword	_$_str_$_2


//--------------------- .text.triton_poi_fused__native_batch_norm_legit_no_training_reflection_pad2d_relu_43 --------------------------
	.section	.text.triton_poi_fused__native_batch_norm_legit_no_training_reflection_pad2d_relu_43,"ax",@progbits
	.align	128
        .global         triton_poi_fused__native_batch_norm_legit_no_training_reflection_pad2d_relu_43
        .type           triton_poi_fused__native_batch_norm_legit_no_training_reflection_pad2d_relu_43,@function
        .size           triton_poi_fused__native_batch_norm_legit_no_training_reflection_pad2d_relu_43,(.L_x_1 - triton_poi_fused__native_batch_norm_legit_no_training_reflection_pad2d_relu_43)
        .other          triton_poi_fused__native_batch_norm_legit_no_training_reflection_pad2d_relu_43,@"STO_CUDA_ENTRY STV_DEFAULT"
triton_poi_fused__native_batch_norm_legit_no_training_reflection_pad2d_relu_43:
.text.triton_poi_fused__native_batch_norm_legit_no_training_reflection_pad2d_relu_43:
[----:B------:R-:W0:Y:S01]  /*0000*/  LDC R1, c[0x0][0x28] ;  /* 0x00000a00ff017b82 */ /* 0x000e220000000800 */
[----:B------:R-:W1:Y:S07]  /*0010*/  S2R R0, SR_TID.X ;  /* 0x0000000000007919 */ /* 0x000e6e0000002100 */
[----:B------:R-:W2:Y:S01]  /*0020*/  LDC.64 R24, c[0x0][0x220] ;  /* 0x00008800ff187b82 */ /* 0x000ea20000000a00 */
[----:B------:R-:W-:Y:S01]  /*0030*/  ULDC.64 UR4, c[0x0][0x208] ;  /* 0x0000820000047ab9 */ /* 0x000fe20000000a00 */
[----:B------:R-:W3:Y:S01]  /*0040*/  S2R R19, SR_CTAID.X ;  /* 0x0000000000137919 */ /* 0x000ee20000002500 */
[----:B------:R-:W-:-:S02]  /*0050*/  HFMA2.MMA R16, -RZ, RZ, 0, 0 ;  /* 0x00000000ff107435 */ /* 0x000fc400000001ff */
[----:B------:R-:W-:Y:S01]  /*0060*/  HFMA2.MMA R34, -RZ, RZ, 0, 0 ;  /* 0x00000000ff227435 */ /* 0x000fe200000001ff */
[----:B------:R-:W-:Y:S01]  /*0070*/  IMAD.MOV.U32 R28, RZ, RZ, RZ ;  /* 0x000000ffff1c7224 */ /* 0x000fe200078e00ff */
[----:B------:R-:W-:Y:S01]  /*0080*/  MOV R22, RZ ;  /* 0x000000ff00167202 */ /* 0x000fe20000000f00 */
[----:B------:R-:W-:Y:S01]  /*0090*/  IMAD.MOV.U32 R8, RZ, RZ, RZ ;  /* 0x000000ffff087224 */ /* 0x000fe200078e00ff */
[----:B------:R-:W-:Y:S01]  /*00a0*/  MOV R26, RZ ;  /* 0x000000ff001a7202 */ /* 0x000fe20000000f00 */
[----:B------:R-:W-:Y:S01]  /*00b0*/  IMAD.MOV.U32 R12, RZ, RZ, RZ ;  /* 0x000000ffff0c7224 */ /* 0x000fe200078e00ff */
[----:B------:R-:W-:Y:S01]  /*00c0*/  HFMA2.MMA R30, -RZ, RZ, 0, 0 ;  /* 0x00000000ff1e7435 */ /* 0x000fe200000001ff */
[----:B------:R-:W-:Y:S01]  /*00d0*/  MOV R18, RZ ;  /* 0x000000ff00127202 */ /* 0x000fe20000000f00 */
[----:B------:R-:W-:Y:S01]  /*00e0*/  HFMA2.MMA R14, -RZ, RZ, 0, 0 ;  /* 0x00000000ff0e7435 */ /* 0x000fe200000001ff */
[----:B------:R-:W4:Y:S01]  /*00f0*/  LDC.64 R38, c[0x0][0x210] ;  /* 0x00008400ff267b82 */ /* 0x000f220000000a00 */
[----:B-1----:R-:W-:-:S04]  /*0100*/  SHF.L.U32 R0, R0, 0x2, RZ ;  /* 0x0000000200007819 */ /* 0x002fc800000006ff */
[----:B------:R-:W-:-:S05]  /*0110*/  LOP3.LUT R0, R0, 0x1fc, RZ, 0xc0, !PT ;  /* 0x000001fc00007812 */ /* 0x000fca00078ec0ff */
[----:B---3--:R-:W-:-:S04]  /*0120*/  IMAD R19, R19, 0x400, R0 ;  /* 0x0000040013137824 */ /* 0x008fc800078e0200 */
[C---:B------:R-:W-:Y:S01]  /*0130*/  IMAD.HI R17, R19.reuse, 0x6aff5f81, RZ ;  /* 0x6aff5f8113117827 */ /* 0x040fe200078e02ff */
[----:B------:R-:W-:-:S04]  /*0140*/  ISETP.GE.AND P1, PT, R19, 0x132400, PT ;  /* 0x001324001300780c */ /* 0x000fc80003f26270 */
[----:B------:R-:W-:-:S04]  /*0150*/  SHF.R.U32.HI R0, RZ, 0x1f, R17 ;  /* 0x0000001fff007819 */ /* 0x000fc80000011611 */
[----:B------:R-:W-:-:S04]  /*0160*/  LEA.HI.SX32 R17, R17, R0, 0x15 ;  /* 0x0000000011117211 */ /* 0x000fc800078faaff */
[----:B------:R-:W-:-:S04]  /*0170*/  LEA.HI R0, R17, R17, RZ, 0x6 ;  /* 0x0000001111007211 */ /* 0x000fc800078f30ff */
[----:B------:R-:W-:-:S04]  /*0180*/  LOP3.LUT R0, R0, 0xffffffc0, RZ, 0xc0, !PT ;  /* 0xffffffc000007812 */ /* 0x000fc800078ec0ff */
[----:B------:R-:W-:Y:S01]  /*0190*/  IADD3 R41, R17, -R0, RZ ;  /* 0x8000000011297210 */ /* 0x000fe20007ffe0ff */
[----:B------:R-:W-:-:S04]  /*01a0*/  IMAD.MOV.U32 R0, RZ, RZ, RZ ;  /* 0x000000ffff007224 */ /* 0x000fc800078e00ff */
[----:B--2---:R-:W-:-:S05]  /*01b0*/  IMAD.WIDE R6, R41, 0x4, R24 ;  /* 0x0000000429067825 */ /* 0x004fca00078e0218 */
[----:B------:R-:W2:Y:S01]  /*01c0*/  @!P1 LDG.E.EL R0, desc[UR4][R6.64] ;  /* 0x0000000406009981 */ /* 0x000ea2000c2e1900 */
[C---:B------:R-:W-:Y:S02]  /*01d0*/  VIADD R29, R19.reuse, 0x3 ;  /* 0x00000003131d7836 */ /* 0x040fe40000000000 */
[----:B------:R-:W-:Y:S01]  /*01e0*/  VIADD R23, R19, 0x203 ;  /* 0x0000020313177836 */ /* 0x000fe20000000000 */
[----:B------:R-:W3:Y:S01]  /*01f0*/  @!P1 LDG.E.EL R16, desc[UR4][R6.64] ;  /* 0x0000000406109981 */ /* 0x000ee2000c2e1900 */
[----:B------:R-:W-:-:S03]  /*0200*/  IMAD.HI R28, R29, -0x15f15f15, R28 ;  /* 0xea0ea0eb1d1c7827 */ /* 0x000fc600078e021c */
[----:B------:R-:W5:Y:S01]  /*0210*/  @!P1 LDG.E.EL R34, desc[UR4][R6.64] ;  /* 0x0000000406229981 */ /* 0x000f62000c2e1900 */
[----:B------:R-:W-:Y:S01]  /*0220*/  VIADD R9, R19, 0x202 ;  /* 0x0000020213097836 */ /* 0x000fe20000000000 */
[----:B------:R-:W-:Y:S01]  /*0230*/  SHF.R.U32.HI R33, RZ, 0x1f, R28 ;  /* 0x0000001fff217819 */ /* 0x000fe2000001161c */
[----:B------:R-:W-:Y:S01]  /*0240*/  IMAD.HI R3, R23, -0x15f15f15, R22 ;  /* 0xea0ea0eb17037827 */ /* 0x000fe200078e0216 */
[----:B------:R-:W-:-:S03]  /*0250*/  IADD3 R15, R19, 0x200, RZ ;  /* 0x00000200130f7810 */ /* 0x000fc60007ffe0ff */
[----:B------:R-:W-:Y:S01]  /*0260*/  IMAD.HI R2, R9, -0x15f15f15, R8 ;  /* 0xea0ea0eb09027827 */ /* 0x000fe200078e0208 */
[----:B------:R-:W-:Y:S02]  /*0270*/  LEA.HI.SX32 R28, R28, R33, 0x1a ;  /* 0x000000211c1c7211 */ /* 0x000fe400078fd2ff */
[----:B------:R-:W-:Y:S02]  /*0280*/  SHF.R.U32.HI R22, RZ, 0x1f, R3 ;  /* 0x0000001fff167819 */ /* 0x000fe40000011603 */
[----:B------:R-:W-:Y:S01]  /*0290*/  IADD3 R27, R19, 0x201, RZ ;  /* 0x00000201131b7810 */ /* 0x000fe20007ffe0ff */
[----:B------:R-:W-:Y:S01]  /*02a0*/  VIADD R13, R19, 0x2 ;  /* 0x00000002130d7836 */ /* 0x000fe20000000000 */
[----:B------:R-:W-:Y:S01]  /*02b0*/  SHF.R.U32.HI R33, RZ, 0x1f, R2 ;  /* 0x0000001fff217819 */ /* 0x000fe20000011602 */
[----:B------:R-:W-:Y:S01]  /*02c0*/  IMAD.HI R11, R15, 0x6aff5f81, RZ ;  /* 0x6aff5f810f0b7827 */ /* 0x000fe200078e02ff */
[----:B------:R-:W-:Y:S02]  /*02d0*/  LEA.HI.SX32 R22, R3, R22, 0x1a ;  /* 0x0000001603167211 */ /* 0x000fe400078fd2ff */
[----:B------:R-:W-:Y:S01]  /*02e0*/  LEA.HI.SX32 R3, R2, R33, 0x1a ;  /* 0x0000002102037211 */ /* 0x000fe200078fd2ff */
[----:B------:R-:W-:Y:S01]  /*02f0*/  IMAD.HI R26, R27, -0x15f15f15, R26 ;  /* 0xea0ea0eb1b1a7827 */ /* 0x000fe200078e021a */
[----:B------:R-:W-:-:S03]  /*0300*/  CS2R R32, SRZ ;  /* 0x0000000000207805 */ /* 0x000fc6000001ff00 */
[----:B------:R-:W-:Y:S01]  /*0310*/  IMAD.HI R20, R13, -0x15f15f15, R12 ;  /* 0xea0ea0eb0d147827 */ /* 0x000fe200078e020c */
[----:B------:R-:W-:Y:S02]  /*0320*/  SHF.R.U32.HI R12, RZ, 0x1f, R11 ;  /* 0x0000001fff0c7819 */ /* 0x000fe4000001160b */
[----:B------:R-:W-:Y:S01]  /*0330*/  SHF.R.U32.HI R35, RZ, 0x1f, R26 ;  /* 0x0000001fff237819 */ /* 0x000fe2000001161a */
[----:B------:R1:W2:Y:S01]  /*0340*/  @!P1 LDG.E.EL R33, desc[UR4][R6.64] ;  /* 0x0000000406219981 */ /* 0x0002a2000c2e1900 */
[----:B------:R-:W-:Y:S01]  /*0350*/  LEA.HI.SX32 R8, R11, R12, 0x15 ;  /* 0x0000000c0b087211 */ /* 0x000fe200078faaff */
[C---:B------:R-:W-:Y:S01]  /*0360*/  VIADD R31, R19.reuse, 0x1 ;  /* 0x00000001131f7836 */ /* 0x040fe20000000000 */
[----:B------:R-:W-:Y:S01]  /*0370*/  LEA.HI.SX32 R26, R26, R35, 0x1a ;  /* 0x000000231a1a7211 */ /* 0x000fe200078fd2ff */
[----:B------:R-:W-:Y:S01]  /*0380*/  IMAD.HI R4, R19, -0x15f15f15, R18 ;  /* 0xea0ea0eb13047827 */ /* 0x000fe200078e0212 */
[----:B------:R-:W-:-:S03]  /*0390*/  LEA.HI R35, R8, R8, RZ, 0x6 ;  /* 0x0000000808237211 */ /* 0x000fc600078f30ff */
[----:B------:R-:W-:Y:S01]  /*03a0*/  IMAD.HI R30, R31, -0x15f15f15, R30 ;  /* 0xea0ea0eb1f1e7827 */ /* 0x000fe200078e021e */
[----:B------:R-:W-:Y:S02]  /*03b0*/  LOP3.LUT R35, R35, 0xffffffc0, RZ, 0xc0, !PT ;  /* 0xffffffc023237812 */ /* 0x000fe400078ec0ff */
[C---:B------:R-:W-:Y:S01]  /*03c0*/  ISETP.GE.AND P0, PT, R15.reuse, 0x132400, PT ;  /* 0x001324000f00780c */ /* 0x040fe20003f06270 */
[----:B------:R-:W-:Y:S01]  /*03d0*/  IMAD.HI R10, R15, -0x15f15f15, R14 ;  /* 0xea0ea0eb0f0a7827 */ /* 0x000fe200078e020e */
[----:B------:R-:W-:Y:S02]  /*03e0*/  SHF.R.U32.HI R11, RZ, 0x1f, R30 ;  /* 0x0000001fff0b7819 */ /* 0x000fe4000001161e */
[----:B------:R-:W-:Y:S02]  /*03f0*/  SHF.R.U32.HI R5, RZ, 0x1f, R4 ;  /* 0x0000001fff057819 */ /* 0x000fe40000011604 */
[----:B------:R-:W-:Y:S02]  /*0400*/  SHF.R.U32.HI R21, RZ, 0x1f, R20 ;  /* 0x0000001fff157819 */ /* 0x000fe40000011614 */
[----:B------:R-:W-:-:S02]  /*0410*/  IADD3 R35, R8, -R35, RZ ;  /* 0x8000002308237210 */ /* 0x000fc40007ffe0ff */
[----:B------:R-:W-:Y:S02]  /*0420*/  LEA.HI.SX32 R30, R30, R11, 0x1a ;  /* 0x0000000b1e1e7211 */ /* 0x000fe400078fd2ff */
[----:B------:R-:W-:Y:S01]  /*0430*/  LEA.HI.SX32 R5, R4, R5, 0x1a ;  /* 0x0000000504057211 */ /* 0x000fe200078fd2ff */
[----:B------:R-:W-:Y:S01]  /*0440*/  IMAD.MOV.U32 R4, RZ, RZ, RZ ;  /* 0x000000ffff047224 */ /* 0x000fe200078e00ff */
[----:B------:R-:W-:Y:S02]  /*0450*/  LEA.HI.SX32 R21, R20, R21, 0x1a ;  /* 0x0000001514157211 */ /* 0x000fe400078fd2ff */
[----:B------:R-:W-:Y:S01]  /*0460*/  SHF.R.U32.HI R11, RZ, 0x1f, R10 ;  /* 0x0000001fff0b7819 */ /* 0x000fe2000001160a */
[----:B------:R-:W-:Y:S01]  /*0470*/  HFMA2.MMA R2, -RZ, RZ, 0, 0 ;  /* 0x00000000ff027435 */ /* 0x000fe200000001ff */
[----:B------:R-:W-:Y:S01]  /*0480*/  MOV R20, RZ ;  /* 0x000000ff00147202 */ /* 0x000fe20000000f00 */
[----:B------:R-:W-:Y:S01]  /*0490*/  IMAD.WIDE R24, R35, 0x4, R24 ;  /* 0x0000000423187825 */ /* 0x000fe200078e0218 */
[----:B------:R-:W-:-:S03]  /*04a0*/  LEA.HI.SX32 R11, R10, R11, 0x1a ;  /* 0x0000000b0a0b7211 */ /* 0x000fc600078fd2ff */
[----:B------:R-:W-:Y:S01]  /*04b0*/  IMAD.HI R4, R5, -0x15f15f15, R4 ;  /* 0xea0ea0eb05047827 */ /* 0x000fe200078e0204 */
[----:B------:R-:W2:Y:S03]  /*04c0*/  @!P0 LDG.E.EL R32, desc[UR4][R24.64] ;  /* 0x0000000418208981 */ /* 0x000ea6000c2e1900 */
[----:B------:R-:W-:Y:S02]  /*04d0*/  IMAD.MOV.U32 R10, RZ, RZ, RZ ;  /* 0x000000ffff0a7224 */ /* 0x000fe400078e00ff */
[----:B------:R-:W-:-:S04]  /*04e0*/  IMAD.HI R12, R21, -0x15f15f15, R20 ;  /* 0xea0ea0eb150c7827 */ /* 0x000fc800078e0214 */
[----:B------:R-:W-:-:S04]  /*04f0*/  IMAD.HI R10, R11, -0x15f15f15, R10 ;  /* 0xea0ea0eb0b0a7827 */ /* 0x000fc800078e020a */
[----:B------:R-:W-:Y:S01]  /*0500*/  IMAD R22, R22, -0x46, R23 ;  /* 0xffffffba16167824 */ /* 0x000fe200078e0217 */
[----:B------:R-:W-:Y:S01]  /*0510*/  SHF.R.U32.HI R23, RZ, 0x1f, R4 ;  /* 0x0000001fff177819 */ /* 0x000fe20000011604 */
[----:B------:R-:W-:Y:S01]  /*0520*/  IMAD R26, R26, -0x46, R27 ;  /* 0xffffffba1a1a7824 */ /* 0x000fe200078e021b */
[----:B------:R-:W-:Y:S01]  /*0530*/  SHF.R.U32.HI R27, RZ, 0x1f, R12 ;  /* 0x0000001fff1b7819 */ /* 0x000fe2000001160c */
[----:B------:R-:W-:Y:S01]  /*0540*/  IMAD.HI R2, R3, -0x15f15f15, R2 ;  /* 0xea0ea0eb03027827 */ /* 0x000fe200078e0202 */
[----:B------:R-:W-:-:S03]  /*0550*/  LEA.HI.SX32 R23, R4, R23, 0x1a ;  /* 0x0000001704177211 */ /* 0x000fc600078fd2ff */
[----:B------:R-:W-:Y:S01]  /*0560*/  IMAD R28, R28, -0x46, R29 ;  /* 0xffffffba1c1c7824 */ /* 0x000fe200078e021d */
[----:B------:R-:W-:Y:S01]  /*0570*/  SHF.R.U32.HI R29, RZ, 0x1f, R10 ;  /* 0x0000001fff1d7819 */ /* 0x000fe2000001160a */
[----:B------:R-:W-:Y:S01]  /*0580*/  IMAD R30, R30, -0x46, R31 ;  /* 0xffffffba1e1e7824 */ /* 0x000fe200078e021f */
[----:B------:R-:W-:Y:S01]  /*0590*/  LEA.HI.SX32 R20, R12, R27, 0x1a ;  /* 0x0000001b0c147211 */ /* 0x000fe200078fd2ff */
[----:B------:R-:W-:Y:S02]  /*05a0*/  IMAD R14, R11, -0x46, R15 ;  /* 0xffffffba0b0e7824 */ /* 0x000fe400078e020f */
[----:B------:R-:W-:Y:S01]  /*05b0*/  IMAD R4, R5, -0x46, R19 ;  /* 0xffffffba05047824 */ /* 0x000fe200078e0213 */
[----:B------:R-:W-:Y:S01]  /*05c0*/  SHF.R.U32.HI R31, RZ, 0x1f, R2 ;  /* 0x0000001fff1f7819 */ /* 0x000fe20000011602 */
[----:B------:R-:W-:Y:S01]  /*05d0*/  IMAD R12, R21, -0x46, R13 ;  /* 0xffffffba150c7824 */ /* 0x000fe200078e020d */
[----:B------:R-:W-:Y:S01]  /*05e0*/  LEA.HI.SX32 R10, R10, R29, 0x1a ;  /* 0x0000001d0a0a7211 */ /* 0x000fe200078fd2ff */
[----:B------:R-:W-:Y:S01]  /*05f0*/  IMAD R9, R3, -0x46, R9 ;  /* 0xffffffba03097824 */ /* 0x000fe200078e0209 */
[----:B------:R-:W-:Y:S01]  /*0600*/  IADD3 R30, R30, -0x3, RZ ;  /* 0xfffffffd1e1e7810 */ /* 0x000fe20007ffe0ff */
[----:B------:R-:W-:Y:S01]  /*0610*/  VIADD R4, R4, 0xfffffffd ;  /* 0xfffffffd04047836 */ /* 0x000fe20000000000 */
[----:B------:R-:W-:Y:S01]  /*0620*/  IADD3 R14, R14, -0x3, RZ ;  /* 0xfffffffd0e0e7810 */ /* 0x000fe20007ffe0ff */
[----:B------:R-:W-:Y:S01]  /*0630*/  VIADD R26, R26, 0xfffffffd ;  /* 0xfffffffd1a1a7836 */ /* 0x000fe20000000000 */
[----:B------:R-:W-:Y:S01]  /*0640*/  LEA.HI.SX32 R31, R2, R31, 0x1a ;  /* 0x0000001f021f7211 */ /* 0x000fe200078fd2ff */
[----:B------:R-:W-:Y:S01]  /*0650*/  VIADD R12, R12, 0xfffffffd ;  /* 0xfffffffd0c0c7836 */ /* 0x000fe20000000000 */
[----:B------:R-:W-:Y:S01]  /*0660*/  IADD3 R9, R9, -0x3, RZ ;  /* 0xfffffffd09097810 */ /* 0x000fe20007ffe0ff */
[----:B------:R-:W-:Y:S01]  /*0670*/  IMAD R2, R23, -0x46, R5 ;  /* 0xffffffba17027824 */ /* 0x000fe200078e0205 */
[----:B------:R-:W-:Y:S01]  /*0680*/  IABS R4, R4 ;  /* 0x0000000400047213 */ /* 0x000fe20000000000 */
[----:B------:R-:W-:Y:S01]  /*0690*/  IMAD R10, R10, -0x46, R11 ;  /* 0xffffffba0a0a7824 */ /* 0x000fe200078e020b */
[----:B------:R-:W-:Y:S01]  /*06a0*/  IABS R5, R30 ;  /* 0x0000001e00057213 */ /* 0x000fe20000000000 */
[----:B------:R-:W-:Y:S01]  /*06b0*/  IMAD R20, R20, -0x46, R21 ;  /* 0xffffffba14147824 */ /* 0x000fe200078e0215 */
[----:B------:R-:W-:-:S02]  /*06c0*/  IABS R26, R26 ;  /* 0x0000001a001a7213 */ /* 0x000fc40000000000 */
[----:B------:R-:W-:Y:S02]  /*06d0*/  IABS R11, R14 ;  /* 0x0000000e000b7213 */ /* 0x000fe40000000000 */
[----:B-1----:R-:W-:Y:S01]  /*06e0*/  IABS R6, R12 ;  /* 0x0000000c00067213 */ /* 0x002fe20000000000 */
[----:B------:R-:W-:Y:S01]  /*06f0*/  IMAD R3, R31, -0x46, R3 ;  /* 0xffffffba1f037824 */ /* 0x000fe200078e0203 */
[----:B------:R-:W-:Y:S02]  /*0700*/  IABS R14, R9 ;  /* 0x00000009000e7213 */ /* 0x000fe40000000000 */
[----:B------:R-:W-:Y:S01]  /*0710*/  IADD3 R13, R2, -0x3, RZ ;  /* 0xfffffffd020d7810 */ /* 0x000fe20007ffe0ff */
[----:B------:R-:W-:Y:S01]  /*0720*/  VIADD R4, R4, 0xffffffc1 ;  /* 0xffffffc104047836 */ /* 0x000fe20000000000 */
[----:B------:R-:W-:Y:S01]  /*0730*/  IADD3 R5, R5, -0x3f, RZ ;  /* 0xffffffc105057810 */ /* 0x000fe20007ffe0ff */
[----:B------:R-:W-:Y:S01]  /*0740*/  IMAD.MOV.U32 R9, RZ, RZ, R26 ;  /* 0x000000ffff097224 */ /* 0x000fe200078e001a */
[----:B------:R-:W-:Y:S01]  /*0750*/  IADD3 R2, R11, -0x3f, RZ ;  /* 0xffffffc10b027810 */ /* 0x000fe20007ffe0ff */
[----:B------:R-:W-:Y:S01]  /*0760*/  VIADD R20, R20, 0xfffffffd ;  /* 0xfffffffd14147836 */ /* 0x000fe20000000000 */
[----:B------:R-:W-:Y:S01]  /*0770*/  IADD3 R11, R14, -0x3f, RZ ;  /* 0xffffffc10e0b7810 */ /* 0x000fe20007ffe0ff */
[----:B------:R-:W-:Y:S01]  /*0780*/  VIADD R6, R6, 0xffffffc1 ;  /* 0xffffffc106067836 */ /* 0x000fe20000000000 */
[----:B------:R-:W-:Y:S01]  /*0790*/  IADD3 R28, R28, -0x3, RZ ;  /* 0xfffffffd1c1c7810 */ /* 0x000fe20007ffe0ff */
[----:B------:R-:W-:Y:S01]  /*07a0*/  VIADD R3, R3, 0xfffffffd ;  /* 0xfffffffd03037836 */ /* 0x000fe20000000000 */
[----:B------:R-:W-:Y:S01]  /*07b0*/  IABS R5, R5 ;  /* 0x0000000500057213 */ /* 0x000fe20000000000 */
[----:B------:R-:W-:Y:S01]  /*07c0*/  VIADD R9, R9, 0xffffffc1 ;  /* 0xffffffc109097836 */ /* 0x000fe20000000000 */
[----:B------:R-:W-:-:S02]  /*07d0*/  IABS R14, R2 ;  /* 0x00000002000e7213 */ /* 0x000fc40000000000 */
[----:B------:R-:W-:Y:S02]  /*07e0*/  CS2R R30, SRZ ;  /* 0x00000000001e7805 */ /* 0x000fe4000001ff00 */
[----:B------:R-:W-:Y:S01]  /*07f0*/  LEA R17, R17, 0xfff, 0xc ;  /* 0x00000fff11117811 */ /* 0x000fe200078e60ff */
[----:B------:R-:W-:Y:S01]  /*0800*/  VIADD R22, R22, 0xfffffffd ;  /* 0xfffffffd16167836 */ /* 0x000fe20000000000 */
[----:B------:R-:W-:Y:S01]  /*0810*/  IABS R4, R4 ;  /* 0x0000000400047213 */ /* 0x000fe20000000000 */
[----:B------:R-:W1:Y:S01]  /*0820*/  LDC.64 R26, c[0x0][0x218] ;  /* 0x00008600ff1a7b82 */ /* 0x000e620000000a00 */
[----:B------:R-:W-:Y:S01]  /*0830*/  IABS R20, R20 ;  /* 0x0000001400147213 */ /* 0x000fe20000000000 */
[----:B------:R-:W5:Y:S01]  /*0840*/  @!P0 LDG.E.EL R30, desc[UR4][R24.64] ;  /* 0x00000004181e8981 */ /* 0x000f62000c2e1900 */
[----:B------:R-:W-:Y:S02]  /*0850*/  IABS R12, R6 ;  /* 0x00000006000c7213 */ /* 0x000fe40000000000 */
[----:B------:R-:W-:Y:S01]  /*0860*/  IABS R15, R11 ;  /* 0x0000000b000f7213 */ /* 0x000fe20000000000 */
[----:B------:R-:W-:Y:S01]  /*0870*/  IMAD.MOV.U32 R6, RZ, RZ, R5 ;  /* 0x000000ffff067224 */ /* 0x000fe200078e0005 */
[----:B------:R-:W-:-:S02]  /*0880*/  IABS R7, R28 ;  /* 0x0000001c00077213 */ /* 0x000fc40000000000 */
[----:B------:R-:W-:Y:S02]  /*0890*/  MOV R11, R14 ;  /* 0x0000000e000b7202 */ /* 0x000fe40000000f00 */
[----:B------:R-:W-:Y:S02]  /*08a0*/  IABS R14, R3 ;  /* 0x00000003000e7213 */ /* 0x000fe40000000000 */
[----:B------:R-:W-:Y:S02]  /*08b0*/  IADD3 R5, R17, -R4, RZ ;  /* 0x8000000411057210 */ /* 0x000fe40007ffe0ff */
[----:B------:R-:W-:Y:S02]  /*08c0*/  IABS R13, R13 ;  /* 0x0000000d000d7213 */ /* 0x000fe40000000000 */
[----:B------:R-:W-:Y:S02]  /*08d0*/  IABS R9, R9 ;  /* 0x0000000900097213 */ /* 0x000fe40000000000 */
[----:B------:R-:W-:-:S02]  /*08e0*/  MOV R3, R20 ;  /* 0x0000001400037202 */ /* 0x000fc40000000f00 */
[----:B------:R-:W-:Y:S02]  /*08f0*/  IADD3 R4, R17, -R12, RZ ;  /* 0x8000000c11047210 */ /* 0x000fe40007ffe0ff */
[----:B------:R-:W-:Y:S02]  /*0900*/  IADD3 R7, R7, -0x3f, RZ ;  /* 0xffffffc107077810 */ /* 0x000fe40007ffe0ff */
[----:B------:R-:W-:Y:S02]  /*0910*/  IABS R12, R22 ;  /* 0x00000016000c7213 */ /* 0x000fe40000000000 */
[----:B------:R-:W-:Y:S01]  /*0920*/  IADD3 R10, R10, -0x3, RZ ;  /* 0xfffffffd0a0a7810 */ /* 0x000fe20007ffe0ff */
[----:B------:R-:W1:Y:S01]  /*0930*/  LDC.64 R22, c[0x0][0x228] ;  /* 0x00008a00ff167b82 */ /* 0x000e620000000a00 */
[----:B------:R-:W-:Y:S01]  /*0940*/  MOV R2, R13 ;  /* 0x0000000d00027202 */ /* 0x000fe20000000f00 */
[----:B------:R-:W-:Y:S01]  /*0950*/  IMAD.MOV.U32 R13, RZ, RZ, R9 ;  /* 0x000000ffff0d7224 */ /* 0x000fe200078e0009 */
[----:B------:R-:W-:Y:S01]  /*0960*/  IADD3 R3, R3, -0x3f, RZ ;  /* 0xffffffc103037810 */ /* 0x000fe20007ffe0ff */
[----:B------:R-:W-:Y:S01]  /*0970*/  VIADD R12, R12, 0xffffffc1 ;  /* 0xffffffc10c0c7836 */ /* 0x000fe20000000000 */
[----:B------:R-:W-:-:S02]  /*0980*/  IABS R18, R7 ;  /* 0x0000000700127213 */ /* 0x000fc40000000000 */
[----:B------:R-:W-:Y:S01]  /*0990*/  IABS R9, R10 ;  /* 0x0000000a00097213 */ /* 0x000fe20000000000 */
[----:B------:R-:W-:Y:S01]  /*09a0*/  VIADD R2, R2, 0xffffffc1 ;  /* 0xffffffc102027836 */ /* 0x000fe20000000000 */
[----:B------:R-:W-:Y:S01]  /*09b0*/  IABS R45, R3 ;  /* 0x00000003002d7213 */ /* 0x000fe20000000000 */
[----:B------:R-:W-:Y:S01]  /*09c0*/  IMAD.MOV.U32 R3, RZ, RZ, R14 ;  /* 0x000000ffff037224 */ /* 0x000fe200078e000e */
[----:B------:R-:W-:Y:S01]  /*09d0*/  LEA R8, R8, 0xfff, 0xc ;  /* 0x00000fff08087811 */ /* 0x000fe200078e60ff */
[C---:B------:R-:W-:Y:S02]  /*09e0*/  IMAD.IADD R7, R17.reuse, 0x1, -R6 ;  /* 0x0000000111077824 */ /* 0x040fe400078e0a06 */
[----:B------:R-:W-:Y:S01]  /*09f0*/  IMAD.IADD R6, R17, 0x1, -R18 ;  /* 0x0000000111067824 */ /* 0x000fe200078e0a12 */
[----:B------:R-:W-:Y:S01]  /*0a00*/  IABS R17, R12 ;  /* 0x0000000c00117213 */ /* 0x000fe20000000000 */
[----:B------:R-:W-:Y:S01]  /*0a10*/  VIADD R9, R9, 0xffffffc1 ;  /* 0xffffffc109097836 */ /* 0x000fe20000000000 */
[----:B------:R-:W-:Y:S01]  /*0a20*/  IABS R12, R2 ;  /* 0x00000002000c7213 */ /* 0x000fe20000000000 */
[C---:B------:R-:W-:Y:S01]  /*0a30*/  IMAD.IADD R10, R8.reuse, 0x1, -R11 ;  /* 0x00000001080a7824 */ /* 0x040fe200078e0a0b */
[----:B------:R-:W-:Y:S01]  /*0a40*/  IADD3 R3, R3, -0x3f, RZ ;  /* 0xffffffc103037810 */ /* 0x000fe20007ffe0ff */
[----:B------:R-:W-:Y:S01]  /*0a50*/  IMAD.IADD R2, R8, 0x1, -R15 ;  /* 0x0000000108027824 */ /* 0x000fe200078e0a0f */
[----:B------:R-:W-:-:S02]  /*0a60*/  IADD3 R11, R8, -R13, RZ ;  /* 0x8000000d080b7210 */ /* 0x000fc40007ffe0ff */
[----:B------:R-:W-:Y:S01]  /*0a70*/  IADD3 R8, R8, -R17, RZ ;  /* 0x8000001108087210 */ /* 0x000fe20007ffe0ff */
[----:B------:R-:W-:Y:S01]  /*0a80*/  IMAD.MOV.U32 R17, RZ, RZ, RZ ;  /* 0x000000ffff117224 */ /* 0x000fe200078e00ff */
[----:B------:R-:W-:Y:S01]  /*0a90*/  IABS R21, R9 ;  /* 0x0000000900157213 */ /* 0x000fe20000000000 */
[----:B------:R-:W-:Y:S01]  /*0aa0*/  IMAD R7, R12, -0x40, R7 ;  /* 0xffffffc00c077824 */ /* 0x000fe200078e0207 */
[----:B------:R-:W-:Y:S01]  /*0ab0*/  IABS R3, R3 ;  /* 0x0000000300037213 */ /* 0x000fe20000000000 */
[----:B------:R-:W-:Y:S02]  /*0ac0*/  IMAD R13, R45, -0x40, R4 ;  /* 0xffffffc02d0d7824 */ /* 0x000fe400078e0204 */
[C---:B------:R-:W-:Y:S01]  /*0ad0*/  IMAD R43, R21.reuse, -0x40, R10 ;  /* 0xffffffc0152b7824 */ /* 0x040fe200078e020a */
[----:B------:R-:W5:Y:S01]  /*0ae0*/  @!P0 LDG.E.EL R17, desc[UR4][R24.64] ;  /* 0x0000000418118981 */ /* 0x000f62000c2e1900 */
[----:B------:R-:W-:Y:S02]  /*0af0*/  IMAD R21, R21, -0x40, R11 ;  /* 0xffffffc015157824 */ /* 0x000fe400078e020b */
[----:B----4-:R-:W-:-:S04]  /*0b00*/  IMAD.WIDE R10, R7, 0x4, R38 ;  /* 0x00000004070a7825 */ /* 0x010fc800078e0226 */
[C---:B------:R-:W-:Y:S02]  /*0b10*/  IMAD R37, R3.reuse, -0x40, R2 ;  /* 0xffffffc003257824 */ /* 0x040fe400078e0202 */
[----:B------:R-:W-:Y:S02]  /*0b20*/  IMAD R7, R3, -0x40, R8 ;  /* 0xffffffc003077824 */ /* 0x000fe400078e0208 */
[----:B------:R-:W-:Y:S02]  /*0b30*/  IMAD R5, R12, -0x40, R5 ;  /* 0xffffffc00c057824 */ /* 0x000fe400078e0205 */
[----:B------:R-:W-:Y:S01]  /*0b40*/  IMAD.WIDE R2, R13, 0x4, R38 ;  /* 0x000000040d027825 */ /* 0x000fe200078e0226 */
[----:B------:R-:W-:-:S03]  /*0b50*/  CS2R R12, SRZ ;  /* 0x00000000000c7805 */ /* 0x000fc6000001ff00 */
[----:B------:R-:W-:-:S05]  /*0b60*/  IMAD.WIDE R36, R37, 0x4, R38 ;  /* 0x0000000425247825 */ /* 0x000fca00078e0226 */
[----:B------:R4:W5:Y:S02]  /*0b70*/  @!P0 LDG.E.EL R13, desc[UR4][R36.64] ;  /* 0x00000004240d8981 */ /* 0x000964000c2e1900 */
[----:B----4-:R-:W-:-:S06]  /*0b80*/  CS2R R36, SRZ ;  /* 0x0000000000247805 */ /* 0x010fcc000001ff00 */
[----:B------:R-:W4:Y:S01]  /*0b90*/  @!P0 LDG.E.EL R36, desc[UR4][R24.64] ;  /* 0x0000000418248981 */ /* 0x000f22000c2e1900 */
[----:B------:R-:W-:-:S05]  /*0ba0*/  IMAD.WIDE R20, R21, 0x4, R38 ;  /* 0x0000000415147825 */ /* 0x000fca00078e0226 */
[----:B------:R1:W4:Y:S01]  /*0bb0*/  @!P0 LDG.E.EL R12, desc[UR4][R20.64] ;  /* 0x00000004140c8981 */ /* 0x000322000c2e1900 */
[----:B------:R-:W-:Y:S01]  /*0bc0*/  HFMA2.MMA R9, -RZ, RZ, 0, 0 ;  /* 0x00000000ff097435 */ /* 0x000fe200000001ff */
[----:B01----:R-:W0:Y:S01]  /*0bd0*/  LDC.64 R20, c[0x0][0x230] ;  /* 0x00008c00ff147b82 */ /* 0x003e220000000a00 */
[----:B------:R-:W-:Y:S01]  /*0be0*/  IMAD.MOV.U32 R18, RZ, RZ, RZ ;  /* 0x000000ffff127224 */ /* 0x000fe200078e00ff */
[----:B------:R-:W-:Y:S01]  /*0bf0*/  CS2R R14, SRZ ;  /* 0x00000000000e7805 */ /* 0x000fe2000001ff00 */
[----:B------:R-:W-:-:S06]  /*0c00*/  IMAD R45, R45, -0x40, R6 ;  /* 0xffffffc02d2d7824 */ /* 0x000fcc00078e0206 */
[----:B------:R1:W4:Y:S01]  /*0c10*/  @!P1 LDG.E.EL R9, desc[UR4][R10.64] ;  /* 0x000000040a099981 */ /* 0x000322000c2e1900 */
[--C-:B------:R-:W-:Y:S01]  /*0c20*/  IMAD.WIDE R4, R5, 0x4, R38.reuse ;  /* 0x0000000405047825 */ /* 0x100fe200078e0226 */
[----:B------:R-:W-:Y:S02]  /*0c30*/  HFMA2.MMA R8, -RZ, RZ, 0, 0 ;  /* 0x00000000ff087435 */ /* 0x000fe400000001ff */
[----:B------:R1:W4:Y:S01]  /*0c40*/  @!P1 LDG.E.EL R14, desc[UR4][R2.64] ;  /* 0x00000004020e9981 */ /* 0x000322000c2e1900 */
[----:B------:R-:W-:-:S03]  /*0c50*/  IMAD.WIDE R44, R45, 0x4, R38 ;  /* 0x000000042d2c7825 */ /* 0x000fc600078e0226 */
[----:B------:R1:W4:Y:S01]  /*0c60*/  @!P1 LDG.E.EL R18, desc[UR4][R4.64] ;  /* 0x0000000404129981 */ /* 0x000322000c2e1900 */
[----:B------:R-:W-:Y:S01]  /*0c70*/  IMAD.WIDE R42, R43, 0x4, R38 ;  /* 0x000000042b2a7825 */ /* 0x000fe200078e0226 */
[----:B-1----:R-:W-:-:S03]  /*0c80*/  CS2R R10, SRZ ;  /* 0x00000000000a7805 */ /* 0x002fc6000001ff00 */
[----:B------:R-:W-:Y:S01]  /*0c90*/  IMAD.WIDE R38, R7, 0x4, R38 ;  /* 0x0000000407267825 */ /* 0x000fe200078e0226 */
[----:B------:R-:W-:Y:S02]  /*0ca0*/  CS2R R6, SRZ ;  /* 0x0000000000067805 */ /* 0x000fe4000001ff00 */
[----:B------:R-:W-:Y:S01]  /*0cb0*/  MOV R3, RZ ;  /* 0x000000ff00037202 */ /* 0x000fe20000000f00 */
[----:B------:R-:W4:Y:S01]  /*0cc0*/  @!P0 LDG.E.EL R15, desc[UR4][R42.64] ;  /* 0x000000042a0f8981 */ /* 0x000f22000c2e1900 */
[--C-:B------:R-:W-:Y:S01]  /*0cd0*/  IMAD.WIDE R28, R41, 0x4, R26.reuse ;  /* 0x00000004291c7825 */ /* 0x100fe200078e021a */
[----:B------:R-:W-:Y:S02]  /*0ce0*/  CS2R R4, SRZ ;  /* 0x0000000000047805 */ /* 0x000fe4000001ff00 */
[----:B------:R1:W4:Y:S01]  /*0cf0*/  @!P0 LDG.E.EL R10, desc[UR4][R38.64] ;  /* 0x00000004260a8981 */ /* 0x000322000c2e1900 */
[----:B------:R-:W-:Y:S02]  /*0d00*/  IMAD.MOV.U32 R2, RZ, RZ, RZ ;  /* 0x000000ffff027224 */ /* 0x000fe400078e00ff */
[----:B------:R-:W-:Y:S01]  /*0d10*/  IMAD.WIDE R26, R35, 0x4, R26 ;  /* 0x00000004231a7825 */ /* 0x000fe200078e021a */
[----:B------:R-:W4:Y:S03]  /*0d20*/  @!P1 LDG.E.EL R7, desc[UR4][R28.64] ;  /* 0x000000041c079981 */ /* 0x000f26000c2e1900 */
[----:B------:R-:W-:Y:S01]  /*0d30*/  IMAD.MOV.U32 R40, RZ, RZ, RZ ;  /* 0x000000ffff287224 */ /* 0x000fe200078e00ff */
[----:B------:R-:W4:Y:S01]  /*0d40*/  @!P1 LDG.E.EL R4, desc[UR4][R28.64] ;  /* 0x000000041c049981 */ /* 0x000f22000c2e1900 */
[----:B-1----:R-:W-:-:S03]  /*0d50*/  CS2R R38, SRZ ;  /* 0x0000000000267805 */ /* 0x002fc6000001ff00 */
[----:B------:R-:W4:Y:S01]  /*0d60*/  @!P1 LDG.E.EL R3, desc[UR4][R28.64] ;  /* 0x000000041c039981 */ /* 0x000f22000c2e1900 */
[----:B0-----:R-:W-:-:S03]  /*0d70*/  IMAD.WIDE R24, R41, 0x4, R20 ;  /* 0x0000000429187825 */ /* 0x001fc600078e0214 */
[----:B------:R0:W4:Y:S01]  /*0d80*/  @!P1 LDG.E.EL R31, desc[UR4][R28.64] ;  /* 0x000000041c1f9981 */ /* 0x000122000c2e1900 */
[----:B------:R-:W-:-:S03]  /*0d90*/  CS2R R42, SRZ ;  /* 0x00000000002a7805 */ /* 0x000fc6000001ff00 */
[----:B------:R1:W4:Y:S04]  /*0da0*/  @!P1 LDG.E.EL R6, desc[UR4][R44.64] ;  /* 0x000000042c069981 */ /* 0x000328000c2e1900 */
[----:B------:R-:W4:Y:S01]  /*0db0*/  @!P0 LDG.E.EL R2, desc[UR4][R26.64] ;  /* 0x000000041a028981 */ /* 0x000f22000c2e1900 */
[----:B0-----:R-:W-:Y:S01]  /*0dc0*/  IMAD.WIDE R28, R41, 0x4, R22 ;  /* 0x00000004291c7825 */ /* 0x001fe200078e0216 */
[----:B------:R-:W-:Y:S02]  /*0dd0*/  HFMA2.MMA R41, -RZ, RZ, 0, 0 ;  /* 0x00000000ff297435 */ /* 0x000fe400000001ff */
[----:B------:R-:W4:Y:S01]  /*0de0*/  @!P0 LDG.E.EL R5, desc[UR4][R26.64] ;  /* 0x000000041a058981 */ /* 0x000f22000c2e1900 */
[----:B-1----:R-:W-:-:S03]  /*0df0*/  CS2R R44, SRZ ;  /* 0x00000000002c7805 */ /* 0x002fc6000001ff00 */
[----:B------:R-:W4:Y:S01]  /*0e00*/  @!P0 LDG.E.EL R8, desc[UR4][R26.64] ;  /* 0x000000041a088981 */ /* 0x000f22000c2e1900 */
[----:B------:R-:W-:-:S03]  /*0e10*/  IMAD.WIDE R22, R35, 0x4, R22 ;  /* 0x0000000423167825 */ /* 0x000fc600078e0216 */
[----:B------:R0:W4:Y:S04]  /*0e20*/  @!P0 LDG.E.EL R11, desc[UR4][R26.64] ;  /* 0x000000041a0b8981 */ /* 0x000128000c2e1900 */
[----:B------:R-:W4:Y:S04]  /*0e30*/  @!P1 LDG.E.EL R37, desc[UR4][R28.64] ;  /* 0x000000041c259981 */ /* 0x000f28000c2e1900 */
[----:B------:R-:W4:Y:S01]  /*0e40*/  @!P1 LDG.E.EL R38, desc[UR4][R28.64] ;  /* 0x000000041c269981 */ /* 0x000f22000c2e1900 */
[----:B0-----:R-:W-:-:S03]  /*0e50*/  CS2R R26, SRZ ;  /* 0x00000000001a7805 */ /* 0x001fc6000001ff00 */
[----:B------:R-:W4:Y:S04]  /*0e60*/  @!P1 LDG.E.EL R39, desc[UR4][R28.64] ;  /* 0x000000041c279981 */ /* 0x000f28000c2e1900 */
[----:B------:R0:W4:Y:S04]  /*0e70*/  @!P1 LDG.E.EL R40, desc[UR4][R28.64] ;  /* 0x000000041c289981 */ /* 0x000128000c2e1900 */
[----:B------:R-:W4:Y:S04]  /*0e80*/  @!P0 LDG.E.EL R26, desc[UR4][R22.64] ;  /* 0x00000004161a8981 */ /* 0x000f28000c2e1900 */
[----:B------:R-:W4:Y:S01]  /*0e90*/  @!P0 LDG.E.EL R43, desc[UR4][R22.64] ;  /* 0x00000004162b8981 */ /* 0x000f22000c2e1900 */
[----:B0-----:R-:W-:Y:S01]  /*0ea0*/  MOV R29, RZ ;  /* 0x000000ff001d7202 */ /* 0x001fe20000000f00 */
[----:B------:R-:W-:-:S02]  /*0eb0*/  IMAD.MOV.U32 R28, RZ, RZ, RZ ;  /* 0x000000ffff1c7224 */ /* 0x000fc400078e00ff */
[----:B------:R-:W4:Y:S04]  /*0ec0*/  @!P0 LDG.E.EL R42, desc[UR4][R22.64] ;  /* 0x00000004162a8981 */ /* 0x000f28000c2e1900 */
[----:B------:R0:W4:Y:S04]  /*0ed0*/  @!P0 LDG.E.EL R27, desc[UR4][R22.64] ;  /* 0x00000004161b8981 */ /* 0x000128000c2e1900 */
[----:B------:R-:W4:Y:S01]  /*0ee0*/  @!P1 LDG.E.EL R44, desc[UR4][R24.64] ;  /* 0x00000004182c9981 */ /* 0x000f22000c2e1900 */
[----:B------:R-:W-:-:S03]  /*0ef0*/  IMAD.WIDE R20, R35, 0x4, R20 ;  /* 0x0000000423147825 */ /* 0x000fc600078e0214 */
[----:B------:R-:W4:Y:S01]  /*0f00*/  @!P1 LDG.E.EL R29, desc[UR4][R24.64] ;  /* 0x00000004181d9981 */ /* 0x000f22000c2e1900 */
[----:B0-----:R-:W-:-:S03]  /*0f10*/  HFMA2.MMA R22, -RZ, RZ, 0, 0 ;  /* 0x00000000ff167435 */ /* 0x001fc600000001ff */
[----:B------:R-:W4:Y:S04]  /*0f20*/  @!P1 LDG.E.EL R28, desc[UR4][R24.64] ;  /* 0x00000004181c9981 */ /* 0x000f28000c2e1900 */
[----:B------:R0:W4:Y:S01]  /*0f30*/  @!P1 LDG.E.EL R41, desc[UR4][R24.64] ;  /* 0x0000000418299981 */ /* 0x000122000c2e1900 */
[----:B------:R-:W-:Y:S01]  /*0f40*/  MOV R35, RZ ;  /* 0x000000ff00237202 */ /* 0x000fe20000000f00 */
[----:B------:R-:W-:Y:S02]  /*0f50*/  IMAD.MOV.U32 R23, RZ, RZ, RZ ;  /* 0x000000ffff177224 */ /* 0x000fe400078e00ff */
[----:B------:R-:W4:Y:S04]  /*0f60*/  @!P0 LDG.E.EL R45, desc[UR4][R20.64] ;  /* 0x00000004142d8981 */ /* 0x000f28000c2e1900 */
[----:B------:R-:W4:Y:S04]  /*0f70*/  @!P0 LDG.E.EL R35, desc[UR4][R20.64] ;  /* 0x0000000414238981 */ /* 0x000f28000c2e1900 */
[----:B------:R-:W4:Y:S04]  /*0f80*/  @!P0 LDG.E.EL R23, desc[UR4][R20.64] ;  /* 0x0000000414178981 */ /* 0x000f28000c2e1900 */
[----:B------:R1:W4:Y:S01]  /*0f90*/  @!P0 LDG.E.EL R22, desc[UR4][R20.64] ;  /* 0x0000000414168981 */ /* 0x000322000c2e1900 */
[----:B--2---:R-:W-:-:S04]  /*0fa0*/  FADD R0, R0, 9.9999997473787516356e-06 ;  /* 0x3727c5ac00007421 */ /* 0x004fc80000000000 */
[----:B0-----:R-:W0:Y:S01]  /*0fb0*/  MUFU.SQRT R24, R0 ;  /* 0x0000000000187308 */ /* 0x001e220000002000 */
[----:B---3--:R-:W-:-:S07]  /*0fc0*/  FADD R16, R16, 9.9999997473787516356e-06 ;  /* 0x3727c5ac10107421 */ /* 0x008fce0000000000 */
[----:B------:R-:W2:Y:S01]  /*0fd0*/  MUFU.SQRT R25, R16 ;  /* 0x0000001000197308 */ /* 0x000ea20000002000 */
[C---:B0-----:R-:W-:Y:S02]  /*0fe0*/  FSETP.GT.AND P2, PT, R24.reuse, 8.50705917302346158658e+37, PT ;  /* 0x7e8000001800780b */ /* 0x041fe40003f44000 */
[----:B------:R-:W-:Y:S02]  /*0ff0*/  FSETP.GEU.AND P3, PT, R24, 1.175494350822287508e-38, PT ;  /* 0x008000001800780b */ /* 0x000fe40003f6e000 */
[----:B------:R-:W-:-:S04]  /*1000*/  MOV R0, 0x3e800000 ;  /* 0x3e80000000007802 */ /* 0x000fc80000000f00 */
[----:B-1----:R-:W-:-:S05]  /*1010*/  FSEL R21, R0, 1, P2 ;  /* 0x3f80000000157808 */ /* 0x002fca0001000000 */
[----:B------:R-:W-:Y:S01]  /*1020*/  @P2 FMUL R24, R24, 0.25 ;  /* 0x3e80000018182820 */ /* 0x000fe20000400000 */
[----:B--2---:R-:W-:-:S03]  /*1030*/  FSETP.GT.AND P2, PT, R25, 8.50705917302346158658e+37, PT ;  /* 0x7e8000001900780b */ /* 0x004fc60003f44000 */
[----:B------:R-:W-:Y:S01]  /*1040*/  @!P3 FMUL R24, R24, 16777216 ;  /* 0x4b8000001818b820 */ /* 0x000fe20000400000 */
[----:B-----5:R-:W-:Y:S01]  /*1050*/  FADD R34, R34, 9.9999997473787516356e-06 ;  /* 0x3727c5ac22227421 */ /* 0x020fe20000000000 */
[----:B------:R-:W-:Y:S01]  /*1060*/  @!P3 FMUL R21, R21, 16777216 ;  /* 0x4b8000001515b820 */ /* 0x000fe20000400000 */
[----:B------:R-:W-:-:S03]  /*1070*/  FSETP.GEU.AND P3, PT, R25, 1.175494350822287508e-38, PT ;  /* 0x008000001900780b */ /* 0x000fc60003f6e000 */
[----:B------:R-:W0:Y:S08]  /*1080*/  MUFU.RCP R24, R24 ;  /* 0x0000001800187308 */ /* 0x000e300000001000 */
[----:B------:R-:W1:Y:S01]  /*1090*/  MUFU.SQRT R16, R34 ;  /* 0x0000002200107308 */ /* 0x000e620000002000 */
[----:B------:R-:W-:Y:S01]  /*10a0*/  @P2 FMUL R25, R25, 0.25 ;  /* 0x3e80000019192820 */ /* 0x000fe20000400000 */
[----:B------:R-:W-:-:S03]  /*10b0*/  FADD R33, R33, 9.9999997473787516356e-06 ;  /* 0x3727c5ac21217421 */ /* 0x000fc60000000000 */
[----:B------:R-:W-:Y:S01]  /*10c0*/  @!P3 FMUL R25, R25, 16777216 ;  /* 0x4b8000001919b820 */ /* 0x000fe20000400000 */
[----:B0-----:R-:W-:Y:S01]  /*10d0*/  FMUL R20, R24, R21 ;  /* 0x0000001518147220 */ /* 0x001fe20000400000 */
[----:B------:R-:W-:Y:S02]  /*10e0*/  FSEL R24, R0, 1, P2 ;  /* 0x3f80000000187808 */ /* 0x000fe40001000000 */
[----:B------:R-:W0:Y:S01]  /*10f0*/  MUFU.RCP R21, R25 ;  /* 0x0000001900157308 */ /* 0x000e220000001000 */
[----:B-1----:R-:W-:Y:S02]  /*1100*/  FSETP.GT.AND P2, PT, R16, 8.50705917302346158658e+37, PT ;  /* 0x7e8000001000780b */ /* 0x002fe40003f44000 */
[----:B------:R-:W-:-:S05]  /*1110*/  @!P3 FMUL R24, R24, 16777216 ;  /* 0x4b8000001818b820 */ /* 0x000fca0000400000 */
[----:B------:R-:W1:Y:S01]  /*1120*/  MUFU.SQRT R25, R33 ;  /* 0x0000002100197308 */ /* 0x000e620000002000 */
[----:B------:R-:W-:Y:S02]  /*1130*/  FSETP.GEU.AND P3, PT, R16, 1.175494350822287508e-38, PT ;  /* 0x008000001000780b */ /* 0x000fe40003f6e000 */
[----:B------:R-:W-:Y:S01]  /*1140*/  FSEL R34, R0, 1, P2 ;  /* 0x3f80000000227808 */ /* 0x000fe20001000000 */
[----:B------:R-:W-:Y:S02]  /*1150*/  FADD R32, R32, 9.9999997473787516356e-06 ;  /* 0x3727c5ac20207421 */ /* 0x000fe40000000000 */
[----:B------:R-:W-:Y:S01]  /*1160*/  @P2 FMUL R16, R16, 0.25 ;  /* 0x3e80000010102820 */ /* 0x000fe20000400000 */
[----:B0-----:R-:W-:-:S07]  /*1170*/  FMUL R21, R21, R24 ;  /* 0x0000001815157220 */ /* 0x001fce0000400000 */
[----:B------:R-:W-:Y:S01]  /*1180*/  @!P3 FMUL R16, R16, 16777216 ;  /* 0x4b8000001010b820 */ /* 0x000fe20000400000 */
[C---:B-1----:R-:W-:Y:S01]  /*1190*/  FSETP.GT.AND P2, PT, R25.reuse, 8.50705917302346158658e+37, PT ;  /* 0x7e8000001900780b */ /* 0x042fe20003f44000 */
[----:B------:R-:W-:Y:S01]  /*11a0*/  @!P3 FMUL R34, R34, 16777216 ;  /* 0x4b8000002222b820 */ /* 0x000fe20000400000 */
[C---:B------:R-:W-:Y:S01]  /*11b0*/  FSETP.GEU.AND P3, PT, R25.reuse, 1.175494350822287508e-38, PT ;  /* 0x008000001900780b */ /* 0x040fe20003f6e000 */
[----:B------:R-:W0:Y:S08]  /*11c0*/  MUFU.RCP R24, R16 ;  /* 0x0000001000187308 */ /* 0x000e300000001000 */
[----:B------:R-:W1:Y:S02]  /*11d0*/  MUFU.SQRT R16, R32 ;  /* 0x0000002000107308 */ /* 0x000e640000002000 */
[----:B------:R-:W-:-:S04]  /*11e0*/  @P2 FMUL R25, R25, 0.25 ;  /* 0x3e80000019192820 */ /* 0x000fc80000400000 */
[----:B------:R-:W-:Y:S01]  /*11f0*/  @!P3 FMUL R25, R25, 16777216 ;  /* 0x4b8000001919b820 */ /* 0x000fe20000400000 */
[----:B0-----:R-:W-:Y:S01]  /*1200*/  FMUL R24, R24, R34 ;  /* 0x0000002218187220 */ /* 0x001fe20000400000 */
[----:B------:R-:W-:-:S04]  /*1210*/  FSEL R34, R0, 1, P2 ;  /* 0x3f80000000227808 */ /* 0x000fc80001000000 */
[----:B------:R-:W0:Y:S01]  /*1220*/  MUFU.RCP R25, R25 ;  /* 0x0000001900197308 */ /* 0x000e220000001000 */
[----:B-1----:R-:W-:Y:S01]  /*1230*/  FSETP.GT.AND P2, PT, R16, 8.50705917302346158658e+37, PT ;  /* 0x7e8000001000780b */ /* 0x002fe20003f44000 */
[----:B------:R-:W-:Y:S01]  /*1240*/  @!P3 FMUL R34, R34, 16777216 ;  /* 0x4b8000002222b820 */ /* 0x000fe20000400000 */
[----:B------:R-:W-:Y:S01]  /*1250*/  FSETP.GEU.AND P3, PT, R16, 1.175494350822287508e-38, PT ;  /* 0x008000001000780b */ /* 0x000fe20003f6e000 */
[----:B------:R-:W-:-:S10]  /*1260*/  FADD R33, R30, 9.9999997473787516356e-06 ;  /* 0x3727c5ac1e217421 */ /* 0x000fd40000000000 */
[----:B------:R-:W-:Y:S01]  /*1270*/  @P2 FMUL R16, R16, 0.25 ;  /* 0x3e80000010102820 */ /* 0x000fe20000400000 */
[----:B0-----:R-:W-:Y:S02]  /*1280*/  FMUL R25, R25, R34 ;  /* 0x0000002219197220 */ /* 0x001fe40000400000 */
[----:B------:R-:W0:Y:S01]  /*1290*/  MUFU.SQRT R34, R33 ;  /* 0x0000002100227308 */ /* 0x000e220000002000 */
[----:B------:R-:W-:Y:S01]  /*12a0*/  @!P3 FMUL R16, R16, 16777216 ;  /* 0x4b8000001010b820 */ /* 0x000fe20000400000 */
[----:B------:R-:W-:-:S06]  /*12b0*/  FSEL R30, R0, 1, P2 ;  /* 0x3f800000001e7808 */ /* 0x000fcc0001000000 */
[----:B------:R-:W1:Y:S01]  /*12c0*/  MUFU.RCP R16, R16 ;  /* 0x0000001000107308 */ /* 0x000e620000001000 */
[----:B------:R-:W-:Y:S01]  /*12d0*/  @!P3 FMUL R30, R30, 16777216 ;  /* 0x4b8000001e1eb820 */ /* 0x000fe20000400000 */
[----:B------:R-:W-:Y:S01]  /*12e0*/  FADD R17, R17, 9.9999997473787516356e-06 ;  /* 0x3727c5ac11117421 */ /* 0x000fe20000000000 */
[C---:B0-----:R-:W-:Y:S02]  /*12f0*/  FSETP.GT.AND P2, PT, R34.reuse, 8.50705917302346158658e+37, PT ;  /* 0x7e8000002200780b */ /* 0x041fe40003f44000 */
[----:B------:R-:W-:Y:S01]  /*1300*/  FSETP.GEU.AND P3, PT, R34, 1.175494350822287508e-38, PT ;  /* 0x008000002200780b */ /* 0x000fe20003f6e000 */
[----:B-1----:R-:W-:Y:S02]  /*1310*/  FMUL R30, R16, R30 ;  /* 0x0000001e101e7220 */ /* 0x002fe40000400000 */
[----:B------:R-:W0:Y:S08]  /*1320*/  MUFU.SQRT R16, R17 ;  /* 0x0000001100107308 */ /* 0x000e300000002000 */
[----:B------:R-:W-:Y:S01]  /*1330*/  @P2 FMUL R34, R34, 0.25 ;  /* 0x3e80000022222820 */ /* 0x000fe20000400000 */
[----:B------:R-:W-:-:S03]  /*1340*/  FSEL R33, R0, 1, P2 ;  /* 0x3f80000000217808 */ /* 0x000fc60001000000 */
[----:B------:R-:W-:Y:S01]  /*1350*/  @!P3 FMUL R34, R34, 16777216 ;  /* 0x4b8000002222b820 */ /* 0x000fe20000400000 */
[----:B----4-:R-:W-:-:S03]  /*1360*/  FADD R36, R36, 9.9999997473787516356e-06 ;  /* 0x3727c5ac24247421 */ /* 0x010fc60000000000 */
[----:B------:R-:W1:Y:S01]  /*1370*/  MUFU.RCP R32, R34 ;  /* 0x0000002200207308 */ /* 0x000e620000001000 */
[----:B------:R-:W-:Y:S01]  /*1380*/  @!P3 FMUL R33, R33, 16777216 ;  /* 0x4b8000002121b820 */ /* 0x000fe20000400000 */
[----:B0-----:R-:W-:-:S06]  /*1390*/  FSETP.GT.AND P2, PT, R16, 8.50705917302346158658e+37, PT ;  /* 0x7e8000001000780b */ /* 0x001fcc0003f44000 */
[----:B------:R-:W0:Y:S01]  /*13a0*/  MUFU.SQRT R34, R36 ;  /* 0x0000002400227308 */ /* 0x000e220000002000 */
[----:B------:R-:W-:Y:S02]  /*13b0*/  FSETP.GEU.AND P3, PT, R16, 1.175494350822287508e-38, PT ;  /* 0x008000001000780b */ /* 0x000fe40003f6e000 */
[----:B------:R-:W-:-:S04]  /*13c0*/  FSEL R17, R0, 1, P2 ;  /* 0x3f80000000117808 */ /* 0x000fc80001000000 */
[----:B------:R-:W-:Y:S01]  /*13d0*/  @P2 FMUL R16, R16, 0.25 ;  /* 0x3e80000010102820 */ /* 0x000fe20000400000 */
[----:B-1----:R-:W-:-:S06]  /*13e0*/  FMUL R32, R32, R33 ;  /* 0x0000002120207220 */ /* 0x002fcc0000400000 */
[----:B------:R-:W-:Y:S01]  /*13f0*/  @!P3 FMUL R16, R16, 16777216 ;  /* 0x4b8000001010b820 */ /* 0x000fe20000400000 */
[C---:B0-----:R-:W-:Y:S01]  /*1400*/  FSETP.GT.AND P2, PT, R34.reuse, 8.50705917302346158658e+37, PT ;  /* 0x7e8000002200780b */ /* 0x041fe20003f44000 */
[----:B------:R-:W-:Y:S01]  /*1410*/  @!P3 FMUL R17, R17, 16777216 ;  /* 0x4b8000001111b820 */ /* 0x000fe20000400000 */
[C---:B------:R-:W-:Y:S01]  /*1420*/  FSETP.GEU.AND P3, PT, R34.reuse, 1.175494350822287508e-38, PT ;  /* 0x008000002200780b */ /* 0x040fe20003f6e000 */
[----:B------:R-:W0:Y:S10]  /*1430*/  MUFU.RCP R33, R16 ;  /* 0x0000001000217308 */ /* 0x000e340000001000 */
[----:B------:R-:W-:-:S04]  /*1440*/  @P2 FMUL R34, R34, 0.25 ;  /* 0x3e80000022222820 */ /* 0x000fc80000400000 */
[----:B------:R-:W-:Y:S01]  /*1450*/  @!P3 FMUL R34, R34, 16777216 ;  /* 0x4b8000002222b820 */ /* 0x000fe20000400000 */
[----:B0-----:R-:W-:Y:S02]  /*1460*/  FMUL R33, R33, R17 ;  /* 0x0000001121217220 */ /* 0x001fe40000400000 */
[----:B------:R-:W0:Y:S03]  /*1470*/  LDC.64 R16, c[0x0][0x238] ;  /* 0x00008e00ff107b82 */ /* 0x000e260000000a00 */
[----:B------:R-:W1:Y:S01]  /*1480*/  MUFU.RCP R34, R34 ;  /* 0x0000002200227308 */ /* 0x000e620000001000 */
[----:B------:R-:W-:Y:S01]  /*1490*/  FADD R7, -R7, R18 ;  /* 0x0000001207077221 */ /* 0x000fe20000000100 */
[----:B------:R-:W-:Y:S01]  /*14a0*/  FADD R4, -R4, R9 ;  /* 0x0000000904047221 */ /* 0x000fe20000000100 */
[----:B------:R-:W-:Y:S01]  /*14b0*/  FSEL R9, R0, 1, P2 ;  /* 0x3f80000000097808 */ /* 0x000fe20001000000 */
[----:B------:R-:W-:Y:S01]  /*14c0*/  FADD R3, -R3, R14 ;  /* 0x0000000e03037221 */ /* 0x000fe20000000100 */
[----:B------:R-:W-:Y:S01]  /*14d0*/  FMUL R7, R20, R7 ;  /* 0x0000000714077220 */ /* 0x000fe20000400000 */
[----:B------:R-:W-:-:S02]  /*14e0*/  FMUL R4, R21, R4 ;  /* 0x0000000415047220 */ /* 0x000fc40000400000 */
[----:B------:R-:W-:Y:S01]  /*14f0*/  FMUL R3, R24, R3 ;  /* 0x0000000318037220 */ /* 0x000fe20000400000 */
[----:B------:R-:W-:Y:S01]  /*1500*/  FADD R6, -R31, R6 ;  /* 0x000000061f067221 */ /* 0x000fe20000000100 */
[----:B------:R-:W-:-:S03]  /*1510*/  @!P3 FMUL R9, R9, 16777216 ;  /* 0x4b8000000909b820 */ /* 0x000fc60000400000 */
[----:B------:R-:W-:Y:S01]  /*1520*/  FMUL R6, R25, R6 ;  /* 0x0000000619067220 */ /* 0x000fe20000400000 */
[----:B------:R-:W-:Y:S01]  /*1530*/  FADD R15, -R2, R15 ;  /* 0x0000000f020f7221 */ /* 0x000fe20000000100 */
[----:B-1----:R-:W-:Y:S01]  /*1540*/  FMUL R34, R34, R9 ;  /* 0x0000000922227220 */ /* 0x002fe20000400000 */
[----:B------:R-:W-:Y:S01]  /*1550*/  FADD R5, -R5, R12 ;  /* 0x0000000c05057221 */ /* 0x000fe20000000100 */
[----:B------:R-:W-:Y:S01]  /*1560*/  FADD R8, -R8, R13 ;  /* 0x0000000d08087221 */ /* 0x000fe20000000100 */
[----:B------:R-:W-:Y:S01]  /*1570*/  FADD R11, -R11, R10 ;  /* 0x0000000a0b0b7221 */ /* 0x000fe20000000100 */
[----:B------:R-:W-:Y:S01]  /*1580*/  FMUL R30, R30, R15 ;  /* 0x0000000f1e1e7220 */ /* 0x000fe20000400000 */
[----:B------:R-:W-:Y:S01]  /*1590*/  FMUL R32, R32, R5 ;  /* 0x0000000520207220 */ /* 0x000fe20000400000 */
[----:B------:R-:W-:Y:S01]  /*15a0*/  FMUL R8, R33, R8 ;  /* 0x0000000821087220 */ /* 0x000fe20000400000 */
[----:B------:R-:W-:Y:S01]  /*15b0*/  FMUL R11, R34, R11 ;  /* 0x0000000b220b7220 */ /* 0x000fe20000400000 */
[----:B0-----:R-:W-:-:S04]  /*15c0*/  IMAD.WIDE R16, R19, 0x4, R16 ;  /* 0x0000000413107825 */ /* 0x001fc800078e0210 */
[----:B------:R-:W-:Y:S01]  /*15d0*/  FFMA R7, R7, R37, R44 ;  /* 0x0000002507077223 */ /* 0x000fe2000000002c */
[----:B------:R-:W-:Y:S01]  /*15e0*/  FFMA R29, R4, R38, R29 ;  /* 0x00000026041d7223 */ /* 0x000fe2000000001d */
[----:B------:R-:W-:Y:S01]  /*15f0*/  FFMA R3, R3, R39, R28 ;  /* 0x0000002703037223 */ /* 0x000fe2000000001c */
[----:B------:R-:W-:Y:S02]  /*1600*/  FFMA R40, R6, R40, R41 ;  /* 0x0000002806287223 */ /* 0x000fe40000000029 */
[----:B------:R-:W-:Y:S02]  /*1610*/  FSETP.GEU.AND P5, PT, R7, RZ, PT ;  /* 0x000000ff0700720b */ /* 0x000fe40003fae000 */
[----:B------:R-:W-:Y:S02]  /*1620*/  FSETP.GEU.AND P4, PT, R29, RZ, PT ;  /* 0x000000ff1d00720b */ /* 0x000fe40003f8e000 */
[----:B------:R-:W-:Y:S02]  /*1630*/  FSETP.GEU.AND P3, PT, R3, RZ, PT ;  /* 0x000000ff0300720b */ /* 0x000fe40003f6e000 */
[----:B------:R-:W-:-:S02]  /*1640*/  FSETP.GEU.AND P2, PT, R40, RZ, PT ;  /* 0x000000ff2800720b */ /* 0x000fc40003f4e000 */
[----:B------:R-:W-:Y:S01]  /*1650*/  SEL R4, R7, RZ, P5 ;  /* 0x000000ff07047207 */ /* 0x000fe20002800000 */
[----:B------:R-:W-:Y:S01]  /*1660*/  FFMA R26, R30, R26, R35 ;  /* 0x0000001a1e1a7223 */ /* 0x000fe20000000023 */
[----:B------:R-:W-:Y:S01]  /*1670*/  SEL R5, R29, RZ, P4 ;  /* 0x000000ff1d057207 */ /* 0x000fe20002000000 */
[----:B------:R-:W-:Y:S01]  /*1680*/  FFMA R32, R32, R43, R45 ;  /* 0x0000002b20207223 */ /* 0x000fe2000000002d */
[----:B------:R-:W-:Y:S01]  /*1690*/  SEL R6, R3, RZ, P3 ;  /* 0x000000ff03067207 */ /* 0x000fe20001800000 */
[----:B------:R-:W-:Y:S01]  /*16a0*/  FFMA R8, R8, R42, R23 ;  /* 0x0000002a08087223 */ /* 0x000fe20000000017 */
[----:B------:R-:W-:Y:S01]  /*16b0*/  SEL R7, R40, RZ, P2 ;  /* 0x000000ff28077207 */ /* 0x000fe20001000000 */
[----:B------:R-:W-:Y:S01]  /*16c0*/  FFMA R11, R11, R27, R22 ;  /* 0x0000001b0b0b7223 */ /* 0x000fe20000000016 */
[----:B------:R-:W-:Y:S02]  /*16d0*/  FSETP.GEU.AND P4, PT, R26, RZ, PT ;  /* 0x000000ff1a00720b */ /* 0x000fe40003f8e000 */
[----:B------:R-:W-:Y:S01]  /*16e0*/  FSETP.GEU.AND P3, PT, R32, RZ, PT ;  /* 0x000000ff2000720b */ /* 0x000fe20003f6e000 */
[----:B------:R0:W-:Y:S01]  /*16f0*/  @!P1 STG.E.128 desc[UR4][R16.64], R4 ;  /* 0x0000000410009986 */ /* 0x0001e2000c101d04 */
[----:B------:R-:W-:-:S02]  /*1700*/  FSETP.GEU.AND P2, PT, R8, RZ, PT ;  /* 0x000000ff0800720b */ /* 0x000fc40003f4e000 */
[C---:B------:R-:W-:Y:S02]  /*1710*/  FSETP.GEU.AND P1, PT, R11.reuse, RZ, PT ;  /* 0x000000ff0b00720b */ /* 0x040fe40003f2e000 */
[----:B------:R-:W-:Y:S02]  /*1720*/  SEL R12, R26, RZ, P4 ;  /* 0x000000ff1a0c7207 */ /* 0x000fe40002000000 */
[----:B------:R-:W-:Y:S02]  /*1730*/  SEL R13, R32, RZ, P3 ;  /* 0x000000ff200d7207 */ /* 0x000fe40001800000 */
[----:B------:R-:W-:Y:S02]  /*1740*/  SEL R14, R8, RZ, P2 ;  /* 0x000000ff080e7207 */ /* 0x000fe40001000000 */
[----:B------:R-:W-:Y:S01]  /*1750*/  SEL R15, R11, RZ, P1 ;  /* 0x000000ff0b0f7207 */ /* 0x000fe20000800000 */
[----:B0-----:R-:W-:Y:S06]  /*1760*/  @P0 EXIT ;  /* 0x000000000000094d */ /* 0x001fec0003800000 */
[----:B------:R-:W-:Y:S01]  /*1770*/  STG.E.128 desc[UR4][R16.64+0x800], R12 ;  /* 0x0008000c10007986 */ /* 0x000fe2000c101d04 */
[----:B------:R-:W-:Y:S05]  /*1780*/  EXIT ;  /* 0x000000000000794d */ /* 0x000fea0003800000 */
.L_x_0:
[----:B------:R-:W-:-:S00]  /*1790*/  BRA `(.L_x_0) ;  /* 0xfffffffc00fc7947 */ /* 0x000fc0000383ffff */
[----:B------:R-:W-:-:S00]  /*17a0*/  NOP ;  /* 0x0000000000007918 */ /* 0x000fc00000000000 */
        /* <DEDUP_REMOVED lines=13> */
.L_x_1:


//--------------------- .nv.global.init           --------------------------
	.section	.nv.global.init,"aw",@progbits
.nv.global.init:
	.type		_$_str,@object
	.size		_$_str,(_$_str_$_2 - _$_str)
_$_str:
        /*0000*/ 	.byte	0x5f, 0x5f, 0x43, 0x55, 0x44, 0x41, 0x5f, 0x46, 0x54, 0x5a, 0x00
	.type		_$_str_$_2,@object
	.size		_$_str_$_2,(.L_1 - _$_str_$_2)
_$_str_$_2:
        /*000b*/ 	.byte	0x5f, 0x5f, 0x43, 0x55, 0x44, 0x41, 0x5f, 0x50, 0x52, 0x45, 0x43, 0x5f, 0x53, 0x51, 0x52, 0x54
        /*001b*/ 	.byte	0x00
.L_1:


//--------------------- .nv.constant0.triton_poi_fused__native_batch_norm_legit_no_training_reflection_pad2d_relu_43 --------------------------
	.section	.nv.constant0.triton_poi_fused__native_batch_norm_legit_no_training_reflection_pad2d_relu_43,"a",@progbits
	.sectionflags	@""
	.align	4
.nv.constant0.triton_poi_fused__native_batch_norm_legit_no_training_reflection_pad2d_relu_43:
	.zero		580
